//
// Generated by NVIDIA NVVM Compiler
//
// Compiler Build ID: CL-36424714
// Cuda compilation tools, release 13.0, V13.0.88
// Based on NVVM 20.0.0
//

.version 9.0
.target sm_100
.address_size 64

	// .globl	_Z12helloFromGpuv
.extern .func  (.param .b32 func_retval0) vprintf
(
	.param .b64 vprintf_param_0,
	.param .b64 vprintf_param_1
)
;
.global .align 1 .b8 $str[27] = {72, 101, 108, 108, 111, 32, 87, 111, 114, 108, 100, 32, 102, 114, 111, 109, 32, 116, 104, 101, 32, 71, 80, 85, 33, 10};

.visible .entry _Z12helloFromGpuv()
{
	.reg .b32 	%r<3>;
	.reg .b64 	%rd<3>;

	mov.u64 	%rd1, $str;
	cvta.global.u64 	%rd2, %rd1;
	{ // callseq 0, 0
	.param .b64 param0;
	st.param.b64 	[param0], %rd2;
	.param .b64 param1;
	st.param.b64 	[param1], 0;
	.param .b32 retval0;
	call.uni (retval0), 
	vprintf, 
	(
	param0, 
	param1
	);
	ld.param.b32 	%r1, [retval0];
	} // callseq 0
	ret;

}


// ===== COMPILED SASS (sm_100) =====

	.target	sm_100

	.elftype	@"ET_EXEC"


//--------------------- .note.nv.tkinfo           --------------------------
	.section	.note.nv.tkinfo,"",@"SHT_NOTE"
	.sectionflags	@"SHF_NOTE_NV_TKINFO"
	.tkinfo
        /*0018*/ 	.word	0x00000002
        /*0030*/ 	.string	""
        /*0030*/ 	.string	"ptxas"
        /*0030*/ 	.string	"Cuda compilation tools, release 13.0, V13.0.88"
        /*0030*/ 	.string	"Build cuda_13.0.r13.0/compiler.36424714_0"
        /*0030*/ 	.string	"-arch sm_100 -m 64 "



//--------------------- .note.nv.cuinfo           --------------------------
	.section	.note.nv.cuinfo,"",@"SHT_NOTE"
	.sectionflags	@"SHF_NOTE_NV_CUINFO"
        /*0018*/ 	.short	0x0002
        /*001a*/ 	.short	0x0064
        /*001c*/ 	.short	0x0082
	.zero		2


//--------------------- .nv.info                  --------------------------
	.section	.nv.info,"",@"SHT_CUDA_INFO"
	.align	4


	//----- nvinfo : EIATTR_REGCOUNT
	.align		4
        /*0000*/ 	.byte	0x04, 0x2f
        /*0002*/ 	.short	(.L_2 - .L_1)
	.align		4
.L_1:
        /*0004*/ 	.word	index@(_Z12helloFromGpuv)
        /*0008*/ 	.word	0x00000018


	//----- nvinfo : EIATTR_FRAME_SIZE
	.align		4
.L_2:
        /*000c*/ 	.byte	0x04, 0x11
        /*000e*/ 	.short	(.L_4 - .L_3)
	.align		4
.L_3:
        /*0010*/ 	.word	index@(_Z12helloFromGpuv)
        /*0014*/ 	.word	0x00000000


	//----- nvinfo : EIATTR_MIN_STACK_SIZE
	.align		4
.L_4:
        /*0018*/ 	.byte	0x04, 0x12
        /*001a*/ 	.short	(.L_6 - .L_5)
	.align		4
.L_5:
        /*001c*/ 	.word	index@(_Z12helloFromGpuv)
        /*0020*/ 	.word	0x00000000
.L_6:


//--------------------- .nv.compat                --------------------------
	.section	.nv.compat,"",@"SHT_CUDA_COMPAT_INFO"
	.align	4
        /*0000*/ 	.byte	0x02, 0x09, 0x00, 0x00, 0x02, 0x02, 0x01, 0x00, 0x02, 0x05, 0x05, 0x00, 0x03, 0x07, 0x01, 0x01
        /*0010*/ 	.byte	0x02, 0x03, 0x00, 0x00, 0x02, 0x06, 0x01, 0x00, 0x04, 0x0b, 0x08, 0x00, 0x09, 0x00, 0x00, 0x00
        /*0020*/ 	.byte	0x00, 0x00, 0x00, 0x00


//--------------------- .nv.info._Z12helloFromGpuv --------------------------
	.section	.nv.info._Z12helloFromGpuv,"",@"SHT_CUDA_INFO"
	.sectionflags	@""
	.align	4


	//----- nvinfo : EIATTR_CUDA_API_VERSION
	.align		4
        /*0000*/ 	.byte	0x04, 0x37
        /*0002*/ 	.short	(.L_8 - .L_7)
.L_7:
        /*0004*/ 	.word	0x00000082


	//----- nvinfo : EIATTR_SPARSE_MMA_MASK
	.align		4
.L_8:
        /*0008*/ 	.byte	0x03, 0x50
        /*000a*/ 	.short	0x0000


	//----- nvinfo : EIATTR_MAXREG_COUNT
	.align		4
        /*000c*/ 	.byte	0x03, 0x1b
        /*000e*/ 	.short	0x00ff


	//----- nvinfo : EIATTR_EXTERNS
	.align		4
        /*0010*/ 	.byte	0x04, 0x0f
        /*0012*/ 	.short	(.L_10 - .L_9)


	//   ....[0]....
	.align		4
.L_9:
        /*0014*/ 	.word	index@(vprintf)


	//----- nvinfo : EIATTR_MERCURY_ISA_VERSION
	.align		4
.L_10:
        /*0018*/ 	.byte	0x03, 0x5f
        /*001a*/ 	.short	0x0101


	//----- nvinfo : EIATTR_VRC_CTA_INIT_COUNT
	.align		4
        /*001c*/ 	.byte	0x02, 0x4a
	.zero		1
	.zero		1


	//----- nvinfo : EIATTR_SYSCALL_OFFSETS
	.align		4
        /*0020*/ 	.byte	0x04, 0x46
        /*0022*/ 	.short	(.L_12 - .L_11)


	//   ....[0]....
.L_11:
        /*0024*/ 	.word	0x00000080


	//----- nvinfo : EIATTR_EXIT_INSTR_OFFSETS
	.align		4
.L_12:
        /*0028*/ 	.byte	0x04, 0x1c
        /*002a*/ 	.short	(.L_14 - .L_13)


	//   ....[0]....
.L_13:
        /*002c*/ 	.word	0x00000090


	//----- nvinfo : EIATTR_SW_WAR
	.align		4
.L_14:
        /*0030*/ 	.byte	0x04, 0x36
        /*0032*/ 	.short	(.L_16 - .L_15)
.L_15:
        /*0034*/ 	.word	0x00000008
.L_16:


//--------------------- .nv.callgraph             --------------------------
	.section	.nv.callgraph,"",@"SHT_CUDA_CALLGRAPH"
	.align	4
	.sectionentsize	8
	.align		4
        /*0000*/ 	.word	0x00000000
	.align		4
        /*0004*/ 	.word	0xffffffff
	.align		4
        /*0008*/ 	.word	index@(_Z12helloFromGpuv)
	.align		4
        /*000c*/ 	.word	index@(vprintf)
	.align		4
        /*0010*/ 	.word	0x00000000
	.align		4
        /*0014*/ 	.word	0xfffffffe
	.align		4
        /*0018*/ 	.word	0x00000000
	.align		4
        /*001c*/ 	.word	0xfffffffd
	.align		4
        /*0020*/ 	.word	0x00000000
	.align		4
        /*0024*/ 	.word	0xfffffffc


//--------------------- .nv.constant4             --------------------------
	.section	.nv.constant4,"a",@progbits
	.align	8
	.align		8
.nv.constant4:
        /*0000*/ 	.dword	vprintf
	.align		8
        /*0008*/ 	.dword	$str


//--------------------- .text._Z12helloFromGpuv   --------------------------
	.section	.text._Z12helloFromGpuv,"ax",@progbits
	.align	128
        .global         _Z12helloFromGpuv
        .type           _Z12helloFromGpuv,@function
        .size           _Z12helloFromGpuv,(.L_x_2 - _Z12helloFromGpuv)
        .other          _Z12helloFromGpuv,@"STO_CUDA_ENTRY STV_DEFAULT"
_Z12helloFromGpuv:
.text._Z12helloFromGpuv:
[----:B------:R-:W0:Y:S01]  /*0000*/  LDC R1, c[0x0][0x37c] ;  /* 0x0000df00ff017b82 */ /* 0x000e220000000800 */
[----:B------:R-:W-:Y:S01]  /*0010*/  MOV R0, 0x0 ;  /* 0x0000000000007802 */ /* 0x000fe20000000f00 */
[----:B------:R-:W1:Y:S01]  /*0020*/  LDCU.64 UR4, c[0x4][0x8] ;  /* 0x01000100ff0477ac */ /* 0x000e620008000a00 */
[----:B------:R-:W-:-:S05]  /*0030*/  CS2R R6, SRZ ;  /* 0x0000000000067805 */ /* 0x000fca000001ff00 */
[----:B------:R2:W3:Y:S01]  /*0040*/  LDC.64 R2, c[0x4][R0] ;  /* 0x0100000000027b82 */ /* 0x0004e20000000a00 */
[----:B-1----:R-:W-:Y:S02]  /*0050*/  IMAD.U32 R4, RZ, RZ, UR4 ;  /* 0x00000004ff047e24 */ /* 0x002fe4000f8e00ff */
[----:B--2---:R-:W-:-:S07]  /*0060*/  IMAD.U32 R5, RZ, RZ, UR5 ;  /* 0x00000005ff057e24 */ /* 0x004fce000f8e00ff */
[----:B------:R-:W-:-:S07]  /*0070*/  LEPC R20, `(.L_x_0) ;  /* 0x000000001014794e */ /* 0x000fce0000000000 */
[----:B0--3--:R-:W-:Y:S05]  /*0080*/  CALL.ABS.NOINC R2 ;  /* 0x0000000002007343 */ /* 0x009fea0003c00000 */
.L_x_0:
[----:B------:R-:W-:Y:S05]  /*0090*/  EXIT ;  /* 0x000000000000794d */ /* 0x000fea0003800000 */
.L_x_1:
[----:B------:R-:W-:-:S00]  /*00a0*/  BRA `(.L_x_1) ;  /* 0xfffffffc00fc7947 */ /* 0x000fc0000383ffff */
[----:B------:R-:W-:-:S00]  /*00b0*/  NOP ;  /* 0x0000000000007918 */ /* 0x000fc00000000000 */
        /* <DEDUP_REMOVED lines=12> */
.L_x_2:


//--------------------- .nv.global.init           --------------------------
	.section	.nv.global.init,"aw",@progbits
.nv.global.init:
	.type		$str,@object
	.size		$str,(.L_0 - $str)
$str:
        /*0000*/ 	.byte	0x48, 0x65, 0x6c, 0x6c, 0x6f, 0x20, 0x57, 0x6f, 0x72, 0x6c, 0x64, 0x20, 0x66, 0x72, 0x6f, 0x6d
        /*0010*/ 	.byte	0x20, 0x74, 0x68, 0x65, 0x20, 0x47, 0x50, 0x55, 0x21, 0x0a, 0x00
.L_0:


//--------------------- .nv.shared.reserved.0     --------------------------
	.section	.nv.shared.reserved.0,"aw",@nobits
	.weak		__nv_reservedSMEM_offset_0_alias
	.size		__nv_reservedSMEM_offset_0_alias, 0, 64
	.other		__nv_reservedSMEM_offset_0_alias,@"STO_CUDA_RESERVED_SHARED STV_DEFAULT"
__nv_reservedSMEM_offset_0_alias:
	.zero		0
	.zero		64


//--------------------- .nv.constant0._Z12helloFromGpuv --------------------------
	.section	.nv.constant0._Z12helloFromGpuv,"a",@progbits
	.sectionflags	@""
	.align	4
.nv.constant0._Z12helloFromGpuv:
	.zero		896


//--------------------- SYMBOLS --------------------------

	.type		.nv.reservedSmem.offset0,@object
	.size		.nv.reservedSmem.offset0,0x4
	.type		vprintf,@function
